	.headerflags	@"EF_CUDA_TEXMODE_UNIFIED EF_CUDA_64BIT_ADDRESS EF_CUDA_ACCELERATORS EF_CUDA_SM90 EF_CUDA_VIRTUAL_SM(EF_CUDA_SM90)"
	.elftype	@"ET_EXEC"


//--------------------- .nv.info                  --------------------------
	.section	.nv.info,"",@"SHT_CUDA_INFO"
	.align	4


	//----- nvinfo : EIATTR_REGCOUNT
	.align		4
        /*0000*/ 	.byte	0x04, 0x2f
        /*0002*/ 	.short	(.L_1 - .L_0)
	.align		4
.L_0:
        /*0004*/ 	.word	index@(triton_poi_fused_max_pool2d_with_indices_107)
        /*0008*/ 	.word	0x00000016


	//----- nvinfo : EIATTR_MIN_STACK_SIZE
	.align		4
.L_1:
        /*000c*/ 	.byte	0x04, 0x12
        /*000e*/ 	.short	(.L_3 - .L_2)
	.align		4
.L_2:
        /*0010*/ 	.word	index@(triton_poi_fused_max_pool2d_with_indices_107)
        /*0014*/ 	.word	0x00000000


	//----- nvinfo : EIATTR_FRAME_SIZE
	.align		4
.L_3:
        /*0018*/ 	.byte	0x04, 0x11
        /*001a*/ 	.short	(.L_5 - .L_4)
	.align		4
.L_4:
        /*001c*/ 	.word	index@(triton_poi_fused_max_pool2d_with_indices_107)
        /*0020*/ 	.word	0x00000000


	//----- nvinfo : EIATTR_MIN_STACK_SIZE
	.align		4
.L_5:
        /*0024*/ 	.byte	0x04, 0x12
        /*0026*/ 	.short	(.L_7 - .L_6)
	.align		4
.L_6:
        /*0028*/ 	.word	index@(triton_poi_fused_max_pool2d_with_indices_107)
        /*002c*/ 	.word	0x00000000
.L_7:


//--------------------- .nv.info.triton_poi_fused_max_pool2d_with_indices_107 --------------------------
	.section	.nv.info.triton_poi_fused_max_pool2d_with_indices_107,"",@"SHT_CUDA_INFO"
	.sectionflags	@""
	.align	4


	//----- nvinfo : EIATTR_CUDA_API_VERSION
	.align		4
        /*0000*/ 	.byte	0x04, 0x37
        /*0002*/ 	.short	(.L_9 - .L_8)
.L_8:
        /*0004*/ 	.word	0x0000007c


	//----- nvinfo : EIATTR_KPARAM_INFO
	.align		4
.L_9:
        /*0008*/ 	.byte	0x04, 0x17
        /*000a*/ 	.short	(.L_11 - .L_10)
.L_10:
        /*000c*/ 	.word	0x00000000
        /*0010*/ 	.short	0x0003
        /*0012*/ 	.short	0x0018
        /*0014*/ 	.byte	0x00, 0xf0, 0x11, 0x00


	//----- nvinfo : EIATTR_KPARAM_INFO
	.align		4
.L_11:
        /*0018*/ 	.byte	0x04, 0x17
        /*001a*/ 	.short	(.L_13 - .L_12)
.L_12:
        /*001c*/ 	.word	0x00000000
        /*0020*/ 	.short	0x0002
        /*0022*/ 	.short	0x0010
        /*0024*/ 	.byte	0x00, 0xf4, 0x21, 0x00


	//----- nvinfo : EIATTR_KPARAM_INFO
	.align		4
.L_13:
        /*0028*/ 	.byte	0x04, 0x17
        /*002a*/ 	.short	(.L_15 - .L_14)
.L_14:
        /*002c*/ 	.word	0x00000000
        /*0030*/ 	.short	0x0001
        /*0032*/ 	.short	0x0008
        /*0034*/ 	.byte	0x00, 0xf4, 0x21, 0x00


	//----- nvinfo : EIATTR_KPARAM_INFO
	.align		4
.L_15:
        /*0038*/ 	.byte	0x04, 0x17
        /*003a*/ 	.short	(.L_17 - .L_16)
.L_16:
        /*003c*/ 	.word	0x00000000
        /*0040*/ 	.short	0x0000
        /*0042*/ 	.short	0x0000
        /*0044*/ 	.byte	0x00, 0xf4, 0x21, 0x00


	//----- nvinfo : EIATTR_SPARSE_MMA_MASK
	.align		4
.L_17:
        /*0048*/ 	.byte	0x03, 0x50
        /*004a*/ 	.short	0x0000


	//----- nvinfo : EIATTR_MAXREG_COUNT
	.align		4
        /*004c*/ 	.byte	0x03, 0x1b
        /*004e*/ 	.short	0x00ff


	//----- nvinfo : EIATTR_EXIT_INSTR_OFFSETS
	.align		4
        /*0050*/ 	.byte	0x04, 0x1c
        /*0052*/ 	.short	(.L_19 - .L_18)


	//   ....[0]....
.L_18:
        /*0054*/ 	.word	0x00000480


	//----- nvinfo : EIATTR_REQNTID
	.align		4
.L_19:
        /*0058*/ 	.byte	0x04, 0x10
        /*005a*/ 	.short	(.L_21 - .L_20)
.L_20:
        /*005c*/ 	.word	0x00000080
        /*0060*/ 	.word	0x00000001
        /*0064*/ 	.word	0x00000001


	//----- nvinfo : EIATTR_CBANK_PARAM_SIZE
	.align		4
.L_21:
        /*0068*/ 	.byte	0x03, 0x19
        /*006a*/ 	.short	0x001c


	//----- nvinfo : EIATTR_PARAM_CBANK
	.align		4
        /*006c*/ 	.byte	0x04, 0x0a
        /*006e*/ 	.short	(.L_23 - .L_22)
	.align		4
.L_22:
        /*0070*/ 	.word	index@(.nv.constant0.triton_poi_fused_max_pool2d_with_indices_107)
        /*0074*/ 	.short	0x0210
        /*0076*/ 	.short	0x001c


	//----- nvinfo : EIATTR_SW_WAR
	.align		4
.L_23:
        /*0078*/ 	.byte	0x04, 0x36
        /*007a*/ 	.short	(.L_25 - .L_24)
.L_24:
        /*007c*/ 	.word	0x00000008
.L_25:


//--------------------- .nv.callgraph             --------------------------
	.section	.nv.callgraph,"",@"SHT_CUDA_CALLGRAPH"
	.align	4
	.sectionentsize	8
	.align		4
        /*0000*/ 	.word	0x00000000
	.align		4
        /*0004*/ 	.word	0xffffffff
	.align		4
        /*0008*/ 	.word	0x00000000
	.align		4
        /*000c*/ 	.word	0xfffffffe
	.align		4
        /*0010*/ 	.word	0x00000000
	.align		4
        /*0014*/ 	.word	0xfffffffd
	.align		4
        /*0018*/ 	.word	0x00000000
	.align		4
        /*001c*/ 	.word	0xfffffffc


//--------------------- .text.triton_poi_fused_max_pool2d_with_indices_107 --------------------------
	.section	.text.triton_poi_fused_max_pool2d_with_indices_107,"ax",@progbits
	.align	128
        .global         triton_poi_fused_max_pool2d_with_indices_107
        .type           triton_poi_fused_max_pool2d_with_indices_107,@function
        .size           triton_poi_fused_max_pool2d_with_indices_107,(.L_x_1 - triton_poi_fused_max_pool2d_with_indices_107)
        .other          triton_poi_fused_max_pool2d_with_indices_107,@"STO_CUDA_ENTRY STV_DEFAULT"
triton_poi_fused_max_pool2d_with_indices_107:
.text.triton_poi_fused_max_pool2d_with_indices_107:
[----:B------:R-:W-:Y:S01]  /*0000*/  LDC R1, c[0x0][0x28] ;  /* 0x00000a00ff017b82 */ /* 0x000fe20000000800 */
[----:B------:R-:W1:Y:S07]  /*0010*/  S2R R0, SR_TID.X ;  /* 0x0000000000007919 */ /* 0x000e6e0000002100 */
[----:B------:R-:W2:Y:S01]  /*0020*/  LDC.64 R2, c[0x0][0x210] ;  /* 0x00008400ff027b82 */ /* 0x000ea20000000a00 */
[----:B------:R-:W-:Y:S01]  /*0030*/  ULDC.64 UR4, c[0x0][0x208] ;  /* 0x0000820000047ab9 */ /* 0x000fe20000000a00 */
[----:B------:R-:W-:Y:S01]  /*0040*/  ULDC.64 UR6, c[0x0][0x220] ;  /* 0x0000880000067ab9 */ /* 0x000fe20000000a00 */
[----:B------:R-:W3:Y:S01]  /*0050*/  S2R R7, SR_CTAID.X ;  /* 0x0000000000077919 */ /* 0x000ee20000002500 */
[----:B-1----:R-:W-:Y:S01]  /*0060*/  IMAD.SHL.U32 R0, R0, 0x2, RZ ;  /* 0x0000000200007824 */ /* 0x002fe200078e00ff */
[----:B---3--:R-:W-:-:S04]  /*0070*/  SHF.R.S32.HI R9, RZ, 0x17, R7 ;  /* 0x00000017ff097819 */ /* 0x008fc80000011407 */
[----:B------:R-:W-:Y:S02]  /*0080*/  LOP3.LUT R0, R0, 0xfe, RZ, 0xc0, !PT ;  /* 0x000000fe00007812 */ /* 0x000fe400078ec0ff */
[----:B------:R-:W-:-:S03]  /*0090*/  SGXT R9, R9, 0x1 ;  /* 0x000000010909781a */ /* 0x000fc60000000200 */
[----:B------:R-:W-:-:S04]  /*00a0*/  IMAD R0, R7, 0x100, R0 ;  /* 0x0000010007007824 */ /* 0x000fc800078e0200 */
[----:B------:R-:W-:Y:S01]  /*00b0*/  VIADD R4, R0, 0x1 ;  /* 0x0000000100047836 */ /* 0x000fe20000000000 */
[----:B------:R-:W-:-:S04]  /*00c0*/  SHF.R.S32.HI R5, RZ, 0x1f, R0 ;  /* 0x0000001fff057819 */ /* 0x000fc80000011400 */
[----:B------:R-:W-:Y:S02]  /*00d0*/  LEA.HI R5, R5, R0, RZ, 0x3 ;  /* 0x0000000005057211 */ /* 0x000fe400078f18ff */
[----:B------:R-:W-:Y:S02]  /*00e0*/  LEA.HI R9, R9, R4, RZ, 0x3 ;  /* 0x0000000409097211 */ /* 0x000fe400078f18ff */
[C---:B------:R-:W-:Y:S01]  /*00f0*/  LOP3.LUT R7, R5.reuse, 0x7ffffff8, RZ, 0xc0, !PT ;  /* 0x7ffffff805077812 */ /* 0x040fe200078ec0ff */
[----:B------:R-:W-:Y:S01]  /*0100*/  IMAD.SHL.U32 R5, R5, 0x4, RZ ;  /* 0x0000000405057824 */ /* 0x000fe200078e00ff */
[----:B------:R-:W-:-:S03]  /*0110*/  LOP3.LUT R9, R9, 0x7ffffff8, RZ, 0xc0, !PT ;  /* 0x7ffffff809097812 */ /* 0x000fc600078ec0ff */
[----:B------:R-:W-:Y:S01]  /*0120*/  IMAD.IADD R7, R0, 0x1, -R7 ;  /* 0x0000000100077824 */ /* 0x000fe200078e0a07 */
[----:B------:R-:W-:Y:S01]  /*0130*/  LOP3.LUT R5, R5, 0xffffffe0, RZ, 0xc0, !PT ;  /* 0xffffffe005057812 */ /* 0x000fe200078ec0ff */
[----:B------:R-:W-:-:S04]  /*0140*/  IMAD.IADD R4, R4, 0x1, -R9 ;  /* 0x0000000104047824 */ /* 0x000fc800078e0a09 */
[--C-:B------:R-:W-:Y:S02]  /*0150*/  IMAD R15, R7, 0x2, R5.reuse ;  /* 0x00000002070f7824 */ /* 0x100fe400078e0205 */
[----:B------:R-:W-:Y:S02]  /*0160*/  IMAD R17, R4, 0x2, R5 ;  /* 0x0000000204117824 */ /* 0x000fe400078e0205 */
[----:B--2---:R-:W-:-:S04]  /*0170*/  IMAD.WIDE R8, R15, 0x4, R2 ;  /* 0x000000040f087825 */ /* 0x004fc800078e0202 */
[----:B------:R-:W-:Y:S01]  /*0180*/  VIADD R13, R15, 0x10 ;  /* 0x000000100f0d7836 */ /* 0x000fe20000000000 */
[----:B------:R-:W2:Y:S01]  /*0190*/  LDG.E.EL R4, desc[UR4][R8.64] ;  /* 0x0000000408047981 */ /* 0x000ea2000c2e1900 */
[----:B------:R-:W-:-:S03]  /*01a0*/  IMAD.WIDE R10, R17, 0x4, R2 ;  /* 0x00000004110a7825 */ /* 0x000fc600078e0202 */
[----:B------:R1:W2:Y:S01]  /*01b0*/  LDG.E.EL R18, desc[UR4][R8.64+0x4] ;  /* 0x0000040408127981 */ /* 0x0002a2000c2e1900 */
[----:B------:R-:W-:-:S03]  /*01c0*/  IMAD.WIDE R12, R13, 0x4, R2 ;  /* 0x000000040d0c7825 */ /* 0x000fc600078e0202 */
[----:B------:R-:W3:Y:S01]  /*01d0*/  LDG.E.EL R16, desc[UR4][R10.64] ;  /* 0x000000040a107981 */ /* 0x000ee2000c2e1900 */
[----:B------:R-:W-:-:S03]  /*01e0*/  VIADD R7, R17, 0x10 ;  /* 0x0000001011077836 */ /* 0x000fc60000000000 */
[----:B------:R-:W3:Y:S01]  /*01f0*/  LDG.E.EL R19, desc[UR4][R10.64+0x4] ;  /* 0x000004040a137981 */ /* 0x000ee2000c2e1900 */
[----:B------:R-:W-:-:S03]  /*0200*/  IMAD.WIDE R6, R7, 0x4, R2 ;  /* 0x0000000407067825 */ /* 0x000fc600078e0202 */
[----:B------:R4:W5:Y:S01]  /*0210*/  LDG.E.EL R5, desc[UR4][R12.64] ;  /* 0x000000040c057981 */ /* 0x000962000c2e1900 */
[----:B------:R-:W-:-:S03]  /*0220*/  VIADD R15, R15, 0x11 ;  /* 0x000000110f0f7836 */ /* 0x000fc60000000000 */
[----:B------:R-:W5:Y:S01]  /*0230*/  LDG.E.EL R6, desc[UR4][R6.64] ;  /* 0x0000000406067981 */ /* 0x000f62000c2e1900 */
[----:B------:R-:W-:Y:S02]  /*0240*/  VIADD R17, R17, 0x11 ;  /* 0x0000001111117836 */ /* 0x000fe40000000000 */
[--C-:B-1----:R-:W-:Y:S01]  /*0250*/  IMAD.WIDE R8, R15, 0x4, R2.reuse ;  /* 0x000000040f087825 */ /* 0x102fe200078e0202 */
[----:B----4-:R-:W1:Y:S03]  /*0260*/  LDC.64 R12, c[0x0][0x218] ;  /* 0x00008600ff0c7b82 */ /* 0x010e660000000a00 */
[----:B------:R-:W-:Y:S02]  /*0270*/  IMAD.WIDE R14, R17, 0x4, R2 ;  /* 0x00000004110e7825 */ /* 0x000fe400078e0202 */
[----:B------:R1:W4:Y:S04]  /*0280*/  LDG.E.EL R2, desc[UR4][R8.64] ;  /* 0x0000000408027981 */ /* 0x000328000c2e1900 */
[----:B------:R-:W4:Y:S01]  /*0290*/  LDG.E.EL R3, desc[UR4][R14.64] ;  /* 0x000000040e037981 */ /* 0x000f22000c2e1900 */
[----:B-1----:R-:W-:Y:S01]  /*02a0*/  IMAD.WIDE R8, R0, 0x4, R12 ;  /* 0x0000000400087825 */ /* 0x002fe200078e020c */
[----:B--2---:R-:W-:-:S02]  /*02b0*/  FSETP.GT.AND P3, PT, R18, R4, PT ;  /* 0x000000041200720b */ /* 0x004fc40003f64000 */
[----:B------:R-:W-:Y:S02]  /*02c0*/  FSETP.NAN.AND P0, PT, R18, R18, PT ;  /* 0x000000121200720b */ /* 0x000fe40003f08000 */
[----:B---3--:R-:W-:Y:S02]  /*02d0*/  FSETP.GT.AND P2, PT, R19, R16, PT ;  /* 0x000000101300720b */ /* 0x008fe40003f44000 */
[----:B-----5:R-:W-:-:S07]  /*02e0*/  FSETP.NAN.AND P4, PT, R5, R5, PT ;  /* 0x000000050500720b */ /* 0x020fce0003f88000 */
[----:B------:R-:W-:Y:S02]  /*02f0*/  @!P3 SEL R18, R18, R4, P0 ;  /* 0x000000041212b207 */ /* 0x000fe40000000000 */
[----:B------:R-:W-:Y:S02]  /*0300*/  FSETP.NAN.AND P1, PT, R6, R6, PT ;  /* 0x000000060600720b */ /* 0x000fe40003f28000 */
[C---:B------:R-:W-:Y:S02]  /*0310*/  FSETP.NAN.AND P5, PT, R19.reuse, R19, PT ;  /* 0x000000131300720b */ /* 0x040fe40003fa8000 */
[----:B------:R-:W-:Y:S02]  /*0320*/  FSETP.GEU.AND P0, PT, R18, R5, PT ;  /* 0x000000051200720b */ /* 0x000fe40003f0e000 */
[----:B------:R-:W-:Y:S02]  /*0330*/  @!P2 SEL R19, R19, R16, P5 ;  /* 0x000000101313a207 */ /* 0x000fe40002800000 */
[----:B------:R-:W-:-:S02]  /*0340*/  @!P4 SEL R5, R5, R18, !P0 ;  /* 0x000000120505c207 */ /* 0x000fc40004000000 */
[----:B------:R-:W-:Y:S02]  /*0350*/  FSETP.GEU.AND P4, PT, R19, R6, PT ;  /* 0x000000061300720b */ /* 0x000fe40003f8e000 */
[----:B------:R-:W-:Y:S02]  /*0360*/  SEL R4, RZ, 0x1, !P3 ;  /* 0x00000001ff047807 */ /* 0x000fe40005800000 */
[----:B------:R-:W-:Y:S02]  /*0370*/  SEL R7, RZ, 0x1, !P2 ;  /* 0x00000001ff077807 */ /* 0x000fe40005000000 */
[----:B----4-:R-:W-:Y:S02]  /*0380*/  FSETP.NAN.AND P3, PT, R2, R2, PT ;  /* 0x000000020200720b */ /* 0x010fe40003f68000 */
[----:B------:R-:W-:Y:S02]  /*0390*/  FSETP.NAN.AND P2, PT, R3, R3, PT ;  /* 0x000000030300720b */ /* 0x000fe40003f48000 */
[----:B------:R-:W-:-:S02]  /*03a0*/  @!P1 SEL R6, R6, R19, !P4 ;  /* 0x0000001306069207 */ /* 0x000fc40006000000 */
[----:B------:R-:W-:Y:S02]  /*03b0*/  SEL R4, R4, 0x2, P0 ;  /* 0x0000000204047807 */ /* 0x000fe40000000000 */
[----:B------:R-:W-:Y:S02]  /*03c0*/  SEL R7, R7, 0x2, P4 ;  /* 0x0000000207077807 */ /* 0x000fe40002000000 */
[----:B------:R-:W-:Y:S02]  /*03d0*/  FSETP.GEU.AND P1, PT, R5, R2, PT ;  /* 0x000000020500720b */ /* 0x000fe40003f2e000 */
[----:B------:R-:W-:Y:S02]  /*03e0*/  FSETP.GEU.AND P0, PT, R6, R3, PT ;  /* 0x000000030600720b */ /* 0x000fe40003f0e000 */
[----:B------:R-:W-:Y:S02]  /*03f0*/  SEL R4, R4, 0x3, P1 ;  /* 0x0000000304047807 */ /* 0x000fe40000800000 */
[----:B------:R-:W-:-:S02]  /*0400*/  SEL R7, R7, 0x3, P0 ;  /* 0x0000000307077807 */ /* 0x000fc40000000000 */
[----:B------:R-:W-:Y:S02]  /*0410*/  IADD3 R10, P4, R0, UR6, RZ ;  /* 0x00000006000a7c10 */ /* 0x000fe4000ff9e0ff */
[----:B------:R-:W-:Y:S01]  /*0420*/  @!P3 SEL R2, R2, R5, !P1 ;  /* 0x000000050202b207 */ /* 0x000fe20004800000 */
[----:B------:R-:W-:Y:S01]  /*0430*/  IMAD R7, R7, 0x100, R4 ;  /* 0x0000010007077824 */ /* 0x000fe200078e0204 */
[----:B------:R-:W-:Y:S02]  /*0440*/  @!P2 SEL R3, R3, R6, !P0 ;  /* 0x000000060303a207 */ /* 0x000fe40004000000 */
[----:B------:R-:W-:-:S03]  /*0450*/  LEA.HI.X.SX32 R11, R0, UR7, 0x1, P4 ;  /* 0x00000007000b7c11 */ /* 0x000fc6000a0f0eff */
[----:B------:R-:W-:Y:S04]  /*0460*/  STG.E.64 desc[UR4][R8.64], R2 ;  /* 0x0000000208007986 */ /* 0x000fe8000c101b04 */
[----:B------:R-:W-:Y:S01]  /*0470*/  STG.E.U16 desc[UR4][R10.64], R7 ;  /* 0x000000070a007986 */ /* 0x000fe2000c101504 */
[----:B------:R-:W-:Y:S05]  /*0480*/  EXIT ;  /* 0x000000000000794d */ /* 0x000fea0003800000 */
.L_x_0:
[----:B------:R-:W-:-:S00]  /*0490*/  BRA `(.L_x_0) ;  /* 0xfffffffc00fc7947 */ /* 0x000fc0000383ffff */
[----:B------:R-:W-:-:S00]  /*04a0*/  NOP ;  /* 0x0000000000007918 */ /* 0x000fc00000000000 */
        /* <DEDUP_REMOVED lines=13> */
.L_x_1:


//--------------------- .nv.constant0.triton_poi_fused_max_pool2d_with_indices_107 --------------------------
	.section	.nv.constant0.triton_poi_fused_max_pool2d_with_indices_107,"a",@progbits
	.sectionflags	@""
	.align	4
.nv.constant0.triton_poi_fused_max_pool2d_with_indices_107:
	.zero		556
